	.version 1.1
	.target compute_10, map_f64_to_f32
	// compiled with /home/mmurphy/sw/compiler/gpgpu/open64/src/targia3264_nvisa/lib//be
	// nvopencc built on 2008-02-15

	.reg .u32 %ra<17>;
	.reg .u64 %rda<17>;
	.reg .f32 %fa<17>;
	.reg .f64 %fda<17>;
	.reg .u32 %rv<5>;
	.reg .u64 %rdv<5>;
	.reg .f32 %fv<5>;
	.reg .f64 %fdv<5>;


	//-----------------------------------------------------------
	// Compiling 350808.i (/tmp/ccBI#.fN7wvv)
	//-----------------------------------------------------------

	//-----------------------------------------------------------
	// Options:
	//-----------------------------------------------------------
	//  Target:ptx, ISA:compute_10, Endian:little, Pointer Size:64
	//  -O3	(Optimization level)
	//  -g0	(Debug level)
	//  -m2	(Report advisories)
	//-----------------------------------------------------------

	.file	1	"350808.i"

	.shared .align 4 .b8 childBuf[48];

	.entry cudaRunQueriesCUDA
	{
	.reg .u32 %r<8>;
	.reg .u64 %rd<11>;
	.reg .pred %p<4>;
	.param .u64 __cudaparm_cudaRunQueriesCUDA_index;
	.param .u64 __cudaparm_cudaRunQueriesCUDA_searchResultsD;
	.param .s32 __cudaparm_cudaRunQueriesCUDA_pos;
	.loc	1	7	0
$LBB1_cudaRunQueriesCUDA:
	.loc	1	8	0
	mov.u64 	%rd1, childBuf;      	// 
	ld.param.s32 	%r1, [__cudaparm_cudaRunQueriesCUDA_pos];	// id:23 __cudaparm_cudaRunQueriesCUDA_pos+0x0
	cvt.s64.s32 	%rd2, %r1;       	// 
	mul.lo.u64 	%rd3, %rd2, 4;    	// 
	add.u64 	%rd4, %rd1, %rd3;    	// 
	ld.shared.s32 	%r2, [%rd4+0]; 	// id:24 childBuf+0x0
	ld.param.u64 	%rd5, [__cudaparm_cudaRunQueriesCUDA_index];	// id:25 __cudaparm_cudaRunQueriesCUDA_index+0x0
	cvt.u64.s32 	%rd6, %r2;       	// 
	mul.lo.u64 	%rd7, %rd6, 4;    	// 
	add.u64 	%rd8, %rd5, %rd7;    	// 
	ld.global.s32 	%r3, [%rd8+0]; 	// id:26
	mov.s32 	%r4, -1;             	// 
	setp.eq.s32 	%p1, %r3, %r4;   	// 
	@%p1 bra 	$Lt_0_5;            	// 
$Lt_0_7:
 //<loop> Loop body line 11
	.loc	1	11	0
	add.s32 	%r2, %r2, 1;         	// 
	st.shared.s32 	[%rd4+0], %r2; 	// id:27 childBuf+0x0
	add.u64 	%rd8, %rd8, 4;       	// 
	.loc	1	12	0
	ld.global.s32 	%r5, [%rd8+0]; 	// id:28
	mov.s32 	%r6, -1;             	// 
	setp.ne.s32 	%p2, %r5, %r6;   	// 
	@%p2 bra 	$Lt_0_7;            	// 
	mov.s32 	%r3, %r5;            	// 
$Lt_0_5:
	.loc	1	14	0
	ld.param.u64 	%rd9, [__cudaparm_cudaRunQueriesCUDA_searchResultsD];	// id:29 __cudaparm_cudaRunQueriesCUDA_searchResultsD+0x0
	st.global.s32 	[%rd9+0], %r3; 	// id:30
	.loc	1	15	0
	exit;                         	// 
$LDWend_cudaRunQueriesCUDA:
	} // cudaRunQueriesCUDA



// ===== COMPILED SASS (sm_100) =====

	.target	sm_100

	.elftype	@"ET_EXEC"


//--------------------- .note.nv.tkinfo           --------------------------
	.section	.note.nv.tkinfo,"",@"SHT_NOTE"
	.sectionflags	@"SHF_NOTE_NV_TKINFO"
	.tkinfo
        /*0018*/ 	.word	0x00000002
        /*0030*/ 	.string	""
        /*0030*/ 	.string	"ptxas"
        /*0030*/ 	.string	"Cuda compilation tools, release 13.0, V13.0.88"
        /*0030*/ 	.string	"Build cuda_13.0.r13.0/compiler.36424714_0"
        /*0030*/ 	.string	"-arch sm_100 "



//--------------------- .note.nv.cuinfo           --------------------------
	.section	.note.nv.cuinfo,"",@"SHT_NOTE"
	.sectionflags	@"SHF_NOTE_NV_CUINFO"
        /*0018*/ 	.short	0x0002
        /*001a*/ 	.short	0x000a
        /*001c*/ 	.short	0x0082
	.zero		2


//--------------------- .nv.info                  --------------------------
	.section	.nv.info,"",@"SHT_CUDA_INFO"
	.align	4


	//----- nvinfo : EIATTR_REGCOUNT
	.align		4
        /*0000*/ 	.byte	0x04, 0x2f
        /*0002*/ 	.short	(.L_1 - .L_0)
	.align		4
.L_0:
        /*0004*/ 	.word	index@(cudaRunQueriesCUDA)
        /*0008*/ 	.word	0x0000000a


	//----- nvinfo : EIATTR_FRAME_SIZE
	.align		4
.L_1:
        /*000c*/ 	.byte	0x04, 0x11
        /*000e*/ 	.short	(.L_3 - .L_2)
	.align		4
.L_2:
        /*0010*/ 	.word	index@(cudaRunQueriesCUDA)
        /*0014*/ 	.word	0x00000000


	//----- nvinfo : EIATTR_MIN_STACK_SIZE
	.align		4
.L_3:
        /*0018*/ 	.byte	0x04, 0x12
        /*001a*/ 	.short	(.L_5 - .L_4)
	.align		4
.L_4:
        /*001c*/ 	.word	index@(cudaRunQueriesCUDA)
        /*0020*/ 	.word	0x00000000
.L_5:


//--------------------- .nv.compat                --------------------------
	.section	.nv.compat,"",@"SHT_CUDA_COMPAT_INFO"
	.align	4
        /*0000*/ 	.byte	0x02, 0x09, 0x00, 0x00, 0x02, 0x02, 0x01, 0x00, 0x02, 0x05, 0x05, 0x00, 0x03, 0x07, 0x01, 0x01
        /*0010*/ 	.byte	0x02, 0x03, 0x00, 0x00, 0x02, 0x06, 0x01, 0x00, 0x04, 0x0b, 0x08, 0x00, 0x09, 0x00, 0x00, 0x00
        /*0020*/ 	.byte	0x00, 0x00, 0x00, 0x00


//--------------------- .nv.info.cudaRunQueriesCUDA --------------------------
	.section	.nv.info.cudaRunQueriesCUDA,"",@"SHT_CUDA_INFO"
	.sectionflags	@""
	.align	4


	//----- nvinfo : EIATTR_CUDA_API_VERSION
	.align		4
        /*0000*/ 	.byte	0x04, 0x37
        /*0002*/ 	.short	(.L_7 - .L_6)
.L_6:
        /*0004*/ 	.word	0x00000082


	//----- nvinfo : EIATTR_KPARAM_INFO
	.align		4
.L_7:
        /*0008*/ 	.byte	0x04, 0x17
        /*000a*/ 	.short	(.L_9 - .L_8)
.L_8:
        /*000c*/ 	.word	0x00000000
        /*0010*/ 	.short	0x0002
        /*0012*/ 	.short	0x0010
        /*0014*/ 	.byte	0x00, 0xf0, 0x11, 0x00


	//----- nvinfo : EIATTR_KPARAM_INFO
	.align		4
.L_9:
        /*0018*/ 	.byte	0x04, 0x17
        /*001a*/ 	.short	(.L_11 - .L_10)
.L_10:
        /*001c*/ 	.word	0x00000000
        /*0020*/ 	.short	0x0001
        /*0022*/ 	.short	0x0008
        /*0024*/ 	.byte	0x00, 0xf0, 0x21, 0x00


	//----- nvinfo : EIATTR_KPARAM_INFO
	.align		4
.L_11:
        /*0028*/ 	.byte	0x04, 0x17
        /*002a*/ 	.short	(.L_13 - .L_12)
.L_12:
        /*002c*/ 	.word	0x00000000
        /*0030*/ 	.short	0x0000
        /*0032*/ 	.short	0x0000
        /*0034*/ 	.byte	0x00, 0xf0, 0x21, 0x00


	//----- nvinfo : EIATTR_SPARSE_MMA_MASK
	.align		4
.L_13:
        /*0038*/ 	.byte	0x03, 0x50
        /*003a*/ 	.short	0x0000


	//----- nvinfo : EIATTR_MAXREG_COUNT
	.align		4
        /*003c*/ 	.byte	0x03, 0x1b
        /*003e*/ 	.short	0x00ff


	//----- nvinfo : EIATTR_MERCURY_ISA_VERSION
	.align		4
        /*0040*/ 	.byte	0x03, 0x5f
        /*0042*/ 	.short	0x0101


	//----- nvinfo : EIATTR_VRC_CTA_INIT_COUNT
	.align		4
        /*0044*/ 	.byte	0x02, 0x4a
	.zero		1
	.zero		1


	//----- nvinfo : EIATTR_EXIT_INSTR_OFFSETS
	.align		4
        /*0048*/ 	.byte	0x04, 0x1c
        /*004a*/ 	.short	(.L_15 - .L_14)


	//   ....[0]....
.L_14:
        /*004c*/ 	.word	0x000001d0


	//----- nvinfo : EIATTR_CBANK_PARAM_SIZE
	.align		4
.L_15:
        /*0050*/ 	.byte	0x03, 0x19
        /*0052*/ 	.short	0x0014


	//----- nvinfo : EIATTR_PARAM_CBANK
	.align		4
        /*0054*/ 	.byte	0x04, 0x0a
        /*0056*/ 	.short	(.L_17 - .L_16)
	.align		4
.L_16:
        /*0058*/ 	.word	index@(.nv.constant0.cudaRunQueriesCUDA)
        /*005c*/ 	.short	0x0380
        /*005e*/ 	.short	0x0014


	//----- nvinfo : EIATTR_SW_WAR
	.align		4
.L_17:
        /*0060*/ 	.byte	0x04, 0x36
        /*0062*/ 	.short	(.L_19 - .L_18)
.L_18:
        /*0064*/ 	.word	0x00000008
.L_19:


//--------------------- .nv.callgraph             --------------------------
	.section	.nv.callgraph,"",@"SHT_CUDA_CALLGRAPH"
	.align	4
	.sectionentsize	8
	.align		4
        /*0000*/ 	.word	0x00000000
	.align		4
        /*0004*/ 	.word	0xffffffff
	.align		4
        /*0008*/ 	.word	0x00000000
	.align		4
        /*000c*/ 	.word	0xfffffffe
	.align		4
        /*0010*/ 	.word	0x00000000
	.align		4
        /*0014*/ 	.word	0xfffffffd
	.align		4
        /*0018*/ 	.word	0x00000000
	.align		4
        /*001c*/ 	.word	0xfffffffc


//--------------------- .text.cudaRunQueriesCUDA  --------------------------
	.section	.text.cudaRunQueriesCUDA,"ax",@progbits
	.align	128
.text.cudaRunQueriesCUDA:
        .type           cudaRunQueriesCUDA,@function
        .size           cudaRunQueriesCUDA,(.L_x_3 - cudaRunQueriesCUDA)
        .other          cudaRunQueriesCUDA,@"STO_CUDA_ENTRY STV_DEFAULT"
cudaRunQueriesCUDA:
[----:B------:R-:W0:Y:S01]  /*0000*/  S2UR UR5, SR_CgaCtaId ;  /* 0x00000000000579c3 */ /* 0x000e220000008800 */
[----:B------:R-:W1:Y:S01]  /*0010*/  LDCU UR6, c[0x0][0x390] ;  /* 0x00007200ff0677ac */ /* 0x000e620008000800 */
[----:B------:R-:W-:-:S06]  /*0020*/  UMOV UR4, 0x400 ;  /* 0x0000040000047882 */ /* 0x000fcc0000000000 */
[----:B------:R-:W2:Y:S01]  /*0030*/  LDC.64 R0, c[0x0][0x380] ;  /* 0x0000e000ff007b82 */ /* 0x000ea20000000a00 */
[----:B0-----:R-:W-:-:S04]  /*0040*/  ULEA UR4, UR5, UR4, 0x18 ;  /* 0x0000000405047291 */ /* 0x001fc8000f8ec0ff */
[----:B-1----:R-:W-:Y:S01]  /*0050*/  ULEA UR4, UR6, UR4, 0x2 ;  /* 0x0000000406047291 */ /* 0x002fe2000f8e10ff */
[----:B------:R-:W0:Y:S08]  /*0060*/  LDCU.64 UR6, c[0x0][0x358] ;  /* 0x00006b00ff0677ac */ /* 0x000e300008000a00 */
[----:B------:R-:W1:Y:S02]  /*0070*/  LDS R5, [UR4] ;  /* 0x00000004ff057984 */ /* 0x000e640008000800 */
[----:B-1----:R-:W-:Y:S01]  /*0080*/  SHF.R.S32.HI R2, RZ, 0x1f, R5 ;  /* 0x0000001fff027819 */ /* 0x002fe20000011405 */
[----:B--2---:R-:W-:-:S04]  /*0090*/  IMAD.WIDE.U32 R0, R5, 0x4, R0 ;  /* 0x0000000405007825 */ /* 0x004fc800078e0000 */
[----:B------:R-:W-:Y:S01]  /*00a0*/  IMAD.SHL.U32 R3, R2, 0x4, RZ ;  /* 0x0000000402037824 */ /* 0x000fe200078e00ff */
[----:B------:R-:W-:-:S03]  /*00b0*/  MOV R2, R0 ;  /* 0x0000000000027202 */ /* 0x000fc60000000f00 */
[----:B------:R-:W-:-:S05]  /*00c0*/  IMAD.IADD R3, R1, 0x1, R3 ;  /* 0x0000000101037824 */ /* 0x000fca00078e0203 */
[----:B0-----:R-:W2:Y:S02]  /*00d0*/  LDG.E R7, desc[UR6][R2.64] ;  /* 0x0000000602077981 */ /* 0x001ea4000c1e1900 */
[----:B--2---:R-:W-:-:S13]  /*00e0*/  ISETP.NE.AND P0, PT, R7, -0x1, PT ;  /* 0xffffffff0700780c */ /* 0x004fda0003f05270 */
[----:B------:R-:W-:Y:S05]  /*00f0*/  @!P0 BRA `(.L_x_0) ;  /* 0x00000000002c8947 */ /* 0x000fea0003800000 */
[----:B------:R-:W-:-:S07]  /*0100*/  IMAD.MOV.U32 R2, RZ, RZ, R0 ;  /* 0x000000ffff027224 */ /* 0x000fce00078e0000 */
.L_x_1:
[----:B------:R-:W-:Y:S01]  /*0110*/  MOV R0, R2 ;  /* 0x0000000200007202 */ /* 0x000fe20000000f00 */
[----:B------:R-:W-:-:S05]  /*0120*/  IMAD.MOV.U32 R1, RZ, RZ, R3 ;  /* 0x000000ffff017224 */ /* 0x000fca00078e0003 */
[----:B------:R-:W2:Y:S01]  /*0130*/  LDG.E R0, desc[UR6][R0.64+0x4] ;  /* 0x0000040600007981 */ /* 0x000ea2000c1e1900 */
[----:B------:R-:W-:Y:S02]  /*0140*/  IADD3 R5, PT, PT, R5, 0x1, RZ ;  /* 0x0000000105057810 */ /* 0x000fe40007ffe0ff */
[----:B------:R-:W-:-:S03]  /*0150*/  IADD3 R2, P1, PT, R2, 0x4, RZ ;  /* 0x0000000402027810 */ /* 0x000fc60007f3e0ff */
[----:B------:R0:W-:Y:S02]  /*0160*/  STS [UR4], R5 ;  /* 0x00000005ff007988 */ /* 0x0001e40008000804 */
[----:B------:R-:W-:Y:S01]  /*0170*/  IMAD.X R3, RZ, RZ, R3, P1 ;  /* 0x000000ffff037224 */ /* 0x000fe200008e0603 */
[----:B--2---:R-:W-:-:S13]  /*0180*/  ISETP.NE.AND P0, PT, R0, -0x1, PT ;  /* 0xffffffff0000780c */ /* 0x004fda0003f05270 */
[----:B0-----:R-:W-:Y:S05]  /*0190*/  @P0 BRA `(.L_x_1) ;  /* 0xfffffffc00dc0947 */ /* 0x001fea000383ffff */
[----:B------:R-:W-:-:S07]  /*01a0*/  MOV R7, 0xffffffff ;  /* 0xffffffff00077802 */ /* 0x000fce0000000f00 */
.L_x_0:
[----:B------:R-:W0:Y:S02]  /*01b0*/  LDC.64 R0, c[0x0][0x388] ;  /* 0x0000e200ff007b82 */ /* 0x000e240000000a00 */
[----:B0-----:R-:W-:Y:S01]  /*01c0*/  STG.E desc[UR6][R0.64], R7 ;  /* 0x0000000700007986 */ /* 0x001fe2000c101906 */
[----:B------:R-:W-:Y:S05]  /*01d0*/  EXIT ;  /* 0x000000000000794d */ /* 0x000fea0003800000 */
.L_x_2:
[----:B------:R-:W-:-:S00]  /*01e0*/  BRA `(.L_x_2) ;  /* 0xfffffffc00fc7947 */ /* 0x000fc0000383ffff */
[----:B------:R-:W-:-:S00]  /*01f0*/  NOP ;  /* 0x0000000000007918 */ /* 0x000fc00000000000 */
        /* <DEDUP_REMOVED lines=8> */
.L_x_3:


//--------------------- .nv.shared.cudaRunQueriesCUDA --------------------------
	.section	.nv.shared.cudaRunQueriesCUDA,"aw",@nobits
	.sectionflags	@""
	.align	4
.nv.shared.cudaRunQueriesCUDA:
	.zero		1072


//--------------------- .nv.shared.reserved.0     --------------------------
	.section	.nv.shared.reserved.0,"aw",@nobits
	.weak		__nv_reservedSMEM_offset_0_alias
	.size		__nv_reservedSMEM_offset_0_alias, 0, 64
	.other		__nv_reservedSMEM_offset_0_alias,@"STO_CUDA_RESERVED_SHARED STV_DEFAULT"
__nv_reservedSMEM_offset_0_alias:
	.zero		0
	.zero		64


//--------------------- .nv.constant0.cudaRunQueriesCUDA --------------------------
	.section	.nv.constant0.cudaRunQueriesCUDA,"a",@progbits
	.sectionflags	@""
	.align	4
.nv.constant0.cudaRunQueriesCUDA:
	.zero		916


//--------------------- SYMBOLS --------------------------

	.type		.nv.reservedSmem.offset0,@object
	.size		.nv.reservedSmem.offset0,0x4
	.type		.nv.reservedSmem.cap,@object
	.size		.nv.reservedSmem.cap,0x4
